	.headerflags	@"EF_CUDA_TEXMODE_UNIFIED EF_CUDA_64BIT_ADDRESS EF_CUDA_ACCELERATORS EF_CUDA_SM90 EF_CUDA_VIRTUAL_SM(EF_CUDA_SM90)"
	.elftype	@"ET_EXEC"


//--------------------- .nv.info                  --------------------------
	.section	.nv.info,"",@"SHT_CUDA_INFO"
	.align	4


	//----- nvinfo : EIATTR_REGCOUNT
	.align		4
        /*0000*/ 	.byte	0x04, 0x2f
        /*0002*/ 	.short	(.L_1 - .L_0)
	.align		4
.L_0:
        /*0004*/ 	.word	index@(triton_poi_fused_mul_sigmoid_24)
        /*0008*/ 	.word	0x0000000a


	//----- nvinfo : EIATTR_MIN_STACK_SIZE
	.align		4
.L_1:
        /*000c*/ 	.byte	0x04, 0x12
        /*000e*/ 	.short	(.L_3 - .L_2)
	.align		4
.L_2:
        /*0010*/ 	.word	index@(triton_poi_fused_mul_sigmoid_24)
        /*0014*/ 	.word	0x00000000


	//----- nvinfo : EIATTR_FRAME_SIZE
	.align		4
.L_3:
        /*0018*/ 	.byte	0x04, 0x11
        /*001a*/ 	.short	(.L_5 - .L_4)
	.align		4
.L_4:
        /*001c*/ 	.word	index@(triton_poi_fused_mul_sigmoid_24)
        /*0020*/ 	.word	0x00000000


	//----- nvinfo : EIATTR_MIN_STACK_SIZE
	.align		4
.L_5:
        /*0024*/ 	.byte	0x04, 0x12
        /*0026*/ 	.short	(.L_7 - .L_6)
	.align		4
.L_6:
        /*0028*/ 	.word	index@(triton_poi_fused_mul_sigmoid_24)
        /*002c*/ 	.word	0x00000000
.L_7:


//--------------------- .nv.info.triton_poi_fused_mul_sigmoid_24 --------------------------
	.section	.nv.info.triton_poi_fused_mul_sigmoid_24,"",@"SHT_CUDA_INFO"
	.sectionflags	@""
	.align	4


	//----- nvinfo : EIATTR_CUDA_API_VERSION
	.align		4
        /*0000*/ 	.byte	0x04, 0x37
        /*0002*/ 	.short	(.L_9 - .L_8)
.L_8:
        /*0004*/ 	.word	0x0000007c


	//----- nvinfo : EIATTR_KPARAM_INFO
	.align		4
.L_9:
        /*0008*/ 	.byte	0x04, 0x17
        /*000a*/ 	.short	(.L_11 - .L_10)
.L_10:
        /*000c*/ 	.word	0x00000000
        /*0010*/ 	.short	0x0002
        /*0012*/ 	.short	0x0010
        /*0014*/ 	.byte	0x00, 0xf0, 0x11, 0x00


	//----- nvinfo : EIATTR_KPARAM_INFO
	.align		4
.L_11:
        /*0018*/ 	.byte	0x04, 0x17
        /*001a*/ 	.short	(.L_13 - .L_12)
.L_12:
        /*001c*/ 	.word	0x00000000
        /*0020*/ 	.short	0x0001
        /*0022*/ 	.short	0x0008
        /*0024*/ 	.byte	0x00, 0xf4, 0x21, 0x00


	//----- nvinfo : EIATTR_KPARAM_INFO
	.align		4
.L_13:
        /*0028*/ 	.byte	0x04, 0x17
        /*002a*/ 	.short	(.L_15 - .L_14)
.L_14:
        /*002c*/ 	.word	0x00000000
        /*0030*/ 	.short	0x0000
        /*0032*/ 	.short	0x0000
        /*0034*/ 	.byte	0x00, 0xf4, 0x21, 0x00


	//----- nvinfo : EIATTR_SPARSE_MMA_MASK
	.align		4
.L_15:
        /*0038*/ 	.byte	0x03, 0x50
        /*003a*/ 	.short	0x0000


	//----- nvinfo : EIATTR_MAXREG_COUNT
	.align		4
        /*003c*/ 	.byte	0x03, 0x1b
        /*003e*/ 	.short	0x00ff


	//----- nvinfo : EIATTR_EXIT_INSTR_OFFSETS
	.align		4
        /*0040*/ 	.byte	0x04, 0x1c
        /*0042*/ 	.short	(.L_17 - .L_16)


	//   ....[0]....
.L_16:
        /*0044*/ 	.word	0x000001e0


	//   ....[1]....
        /*0048*/ 	.word	0x00000200


	//----- nvinfo : EIATTR_REQNTID
	.align		4
.L_17:
        /*004c*/ 	.byte	0x04, 0x10
        /*004e*/ 	.short	(.L_19 - .L_18)
.L_18:
        /*0050*/ 	.word	0x00000080
        /*0054*/ 	.word	0x00000001
        /*0058*/ 	.word	0x00000001


	//----- nvinfo : EIATTR_CRS_STACK_SIZE
	.align		4
.L_19:
        /*005c*/ 	.byte	0x04, 0x1e
        /*005e*/ 	.short	(.L_21 - .L_20)
.L_20:
        /*0060*/ 	.word	0x00000000


	//----- nvinfo : EIATTR_CBANK_PARAM_SIZE
	.align		4
.L_21:
        /*0064*/ 	.byte	0x03, 0x19
        /*0066*/ 	.short	0x0014


	//----- nvinfo : EIATTR_PARAM_CBANK
	.align		4
        /*0068*/ 	.byte	0x04, 0x0a
        /*006a*/ 	.short	(.L_23 - .L_22)
	.align		4
.L_22:
        /*006c*/ 	.word	index@(.nv.constant0.triton_poi_fused_mul_sigmoid_24)
        /*0070*/ 	.short	0x0210
        /*0072*/ 	.short	0x0014


	//----- nvinfo : EIATTR_SW_WAR
	.align		4
.L_23:
        /*0074*/ 	.byte	0x04, 0x36
        /*0076*/ 	.short	(.L_25 - .L_24)
.L_24:
        /*0078*/ 	.word	0x00000008
.L_25:


//--------------------- .nv.callgraph             --------------------------
	.section	.nv.callgraph,"",@"SHT_CUDA_CALLGRAPH"
	.align	4
	.sectionentsize	8
	.align		4
        /*0000*/ 	.word	0x00000000
	.align		4
        /*0004*/ 	.word	0xffffffff
	.align		4
        /*0008*/ 	.word	0x00000000
	.align		4
        /*000c*/ 	.word	0xfffffffe
	.align		4
        /*0010*/ 	.word	0x00000000
	.align		4
        /*0014*/ 	.word	0xfffffffd
	.align		4
        /*0018*/ 	.word	0x00000000
	.align		4
        /*001c*/ 	.word	0xfffffffc


//--------------------- .text.triton_poi_fused_mul_sigmoid_24 --------------------------
	.section	.text.triton_poi_fused_mul_sigmoid_24,"ax",@progbits
	.align	128
        .global         triton_poi_fused_mul_sigmoid_24
        .type           triton_poi_fused_mul_sigmoid_24,@function
        .size           triton_poi_fused_mul_sigmoid_24,(.L_x_3 - triton_poi_fused_mul_sigmoid_24)
        .other          triton_poi_fused_mul_sigmoid_24,@"STO_CUDA_ENTRY STV_DEFAULT"
triton_poi_fused_mul_sigmoid_24:
.text.triton_poi_fused_mul_sigmoid_24:
[----:B------:R-:W0:Y:S02]  /*0000*/  LDC R1, c[0x0][0x28] ;  /* 0x00000a00ff017b82 */ /* 0x000e240000000800 */
[----:B------:R-:W1:Y:S01]  /*0010*/  S2R R0, SR_TID.X ;  /* 0x0000000000007919 */ /* 0x000e620000002100 */
[----:B------:R-:W-:Y:S01]  /*0020*/  ULDC.64 UR4, c[0x0][0x208] ;  /* 0x0000820000047ab9 */ /* 0x000fe20000000a00 */
[----:B------:R-:W-:Y:S01]  /*0030*/  BSSY B0, `(.L_x_0) ;  /* 0x000000a000007945 */ /* 0x000fe20003800000 */
[----:B------:R-:W2:Y:S01]  /*0040*/  S2R R5, SR_CTAID.X ;  /* 0x0000000000057919 */ /* 0x000ea20000002500 */
[----:B-1----:R-:W-:-:S04]  /*0050*/  LOP3.LUT R0, R0, 0x7f, RZ, 0xc0, !PT ;  /* 0x0000007f00007812 */ /* 0x002fc800078ec0ff */
[----:B--2---:R-:W-:Y:S01]  /*0060*/  LEA R5, R5, R0, 0x7 ;  /* 0x0000000005057211 */ /* 0x004fe200078e38ff */
[----:B------:R-:W-:-:S03]  /*0070*/  HFMA2.MMA R0, -RZ, RZ, 0, 0 ;  /* 0x00000000ff007435 */ /* 0x000fc600000001ff */
[----:B------:R-:W-:-:S13]  /*0080*/  ISETP.GE.AND P0, PT, R5, 0x80, PT ;  /* 0x000000800500780c */ /* 0x000fda0003f06270 */
[----:B------:R-:W-:Y:S05]  /*0090*/  @P0 BRA `(.L_x_1) ;  /* 0x00000000000c0947 */ /* 0x000fea0003800000 */
[----:B------:R-:W1:Y:S02]  /*00a0*/  LDC.64 R2, c[0x0][0x210] ;  /* 0x00008400ff027b82 */ /* 0x000e640000000a00 */
[----:B-1----:R-:W-:-:S05]  /*00b0*/  IMAD.WIDE R2, R5, 0x4, R2 ;  /* 0x0000000405027825 */ /* 0x002fca00078e0202 */
[----:B------:R1:W5:Y:S02]  /*00c0*/  LDG.E R0, desc[UR4][R2.64] ;  /* 0x0000000402007981 */ /* 0x000364000c1e1900 */
.L_x_1:
[----:B------:R-:W-:Y:S05]  /*00d0*/  BSYNC B0 ;  /* 0x0000000000007941 */ /* 0x000fea0003800000 */
.L_x_0:
[----:B-1---5:R-:W-:Y:S01]  /*00e0*/  FADD R2, RZ, -R0 ;  /* 0x80000000ff027221 */ /* 0x022fe20000000000 */
[----:B------:R-:W-:-:S03]  /*00f0*/  MOV R7, 0x3e800000 ;  /* 0x3e80000000077802 */ /* 0x000fc60000000f00 */
[----:B------:R-:W-:-:S05]  /*0100*/  FMUL R4, R2, 1.4426950216293334961 ;  /* 0x3fb8aa3b02047820 */ /* 0x000fca0000400000 */
[----:B------:R-:W-:-:S13]  /*0110*/  FSETP.GEU.AND P1, PT, R4, -126, PT ;  /* 0xc2fc00000400780b */ /* 0x000fda0003f2e000 */
[----:B------:R-:W-:-:S04]  /*0120*/  @!P1 FMUL R4, R4, 0.5 ;  /* 0x3f00000004049820 */ /* 0x000fc80000400000 */
[----:B------:R-:W1:Y:S02]  /*0130*/  MUFU.EX2 R2, R4 ;  /* 0x0000000400027308 */ /* 0x000e640000000800 */
[----:B-1----:R-:W-:-:S04]  /*0140*/  @!P1 FMUL R2, R2, R2 ;  /* 0x0000000202029220 */ /* 0x002fc80000400000 */
[----:B------:R-:W-:Y:S02]  /*0150*/  FADD R6, R2, 1 ;  /* 0x3f80000002067421 */ /* 0x000fe40000000000 */
[----:B------:R-:W1:Y:S03]  /*0160*/  LDC.64 R2, c[0x0][0x218] ;  /* 0x00008600ff027b82 */ /* 0x000e660000000a00 */
[----:B------:R-:W-:-:S04]  /*0170*/  FSETP.GT.AND P1, PT, R6, 8.50705917302346158658e+37, PT ;  /* 0x7e8000000600780b */ /* 0x000fc80003f24000 */
[----:B------:R-:W-:-:S09]  /*0180*/  FSEL R7, R7, 1, P1 ;  /* 0x3f80000007077808 */ /* 0x000fd20000800000 */
[----:B------:R-:W-:-:S06]  /*0190*/  @P1 FMUL R6, R6, 0.25 ;  /* 0x3e80000006061820 */ /* 0x000fcc0000400000 */
[----:B------:R-:W2:Y:S01]  /*01a0*/  MUFU.RCP R6, R6 ;  /* 0x0000000600067308 */ /* 0x000ea20000001000 */
[----:B-1----:R-:W-:-:S04]  /*01b0*/  IMAD.WIDE R2, R5, 0x4, R2 ;  /* 0x0000000405027825 */ /* 0x002fc800078e0202 */
[----:B--2---:R-:W-:-:S04]  /*01c0*/  FMUL R7, R6, R7 ;  /* 0x0000000706077220 */ /* 0x004fc80000400000 */
[----:B------:R-:W-:Y:S01]  /*01d0*/  FMUL R7, R7, R0 ;  /* 0x0000000007077220 */ /* 0x000fe20000400000 */
[----:B------:R-:W-:Y:S06]  /*01e0*/  @P0 EXIT ;  /* 0x000000000000094d */ /* 0x000fec0003800000 */
[----:B------:R-:W-:Y:S01]  /*01f0*/  STG.E desc[UR4][R2.64], R7 ;  /* 0x0000000702007986 */ /* 0x000fe2000c101904 */
[----:B------:R-:W-:Y:S05]  /*0200*/  EXIT ;  /* 0x000000000000794d */ /* 0x000fea0003800000 */
.L_x_2:
[----:B------:R-:W-:-:S00]  /*0210*/  BRA `(.L_x_2) ;  /* 0xfffffffc00fc7947 */ /* 0x000fc0000383ffff */
[----:B------:R-:W-:-:S00]  /*0220*/  NOP ;  /* 0x0000000000007918 */ /* 0x000fc00000000000 */
        /* <DEDUP_REMOVED lines=13> */
.L_x_3:


//--------------------- .nv.constant0.triton_poi_fused_mul_sigmoid_24 --------------------------
	.section	.nv.constant0.triton_poi_fused_mul_sigmoid_24,"a",@progbits
	.sectionflags	@""
	.align	4
.nv.constant0.triton_poi_fused_mul_sigmoid_24:
	.zero		548
